//
// Generated by NVIDIA NVVM Compiler
//
// Compiler Build ID: CL-36424714
// Cuda compilation tools, release 13.0, V13.0.88
// Based on NVVM 20.0.0
//

.version 9.0
.target sm_100
.address_size 64

	// .globl	_Z14arraySumKernelPiS_i
// _ZZ14arraySumKernelPiS_iE11shared_data has been demoted

.visible .entry _Z14arraySumKernelPiS_i(
	.param .u64 .ptr .align 1 _Z14arraySumKernelPiS_i_param_0,
	.param .u64 .ptr .align 1 _Z14arraySumKernelPiS_i_param_1,
	.param .u32 _Z14arraySumKernelPiS_i_param_2
)
{
	.reg .pred 	%p<27>;
	.reg .b32 	%r<45>;
	.reg .b64 	%rd<7>;
	// demoted variable
	.shared .align 4 .b8 _ZZ14arraySumKernelPiS_iE11shared_data[1024];
	ld.param.u64 	%rd1, [_Z14arraySumKernelPiS_i_param_0];
	ld.param.u64 	%rd2, [_Z14arraySumKernelPiS_i_param_1];
	ld.param.u32 	%r4, [_Z14arraySumKernelPiS_i_param_2];
	mov.u32 	%r1, %tid.x;
	mov.u32 	%r5, %ctaid.x;
	mov.u32 	%r6, %ntid.x;
	mad.lo.s32 	%r2, %r5, %r6, %r1;
	setp.ge.s32 	%p1, %r2, %r4;
	shl.b32 	%r7, %r1, 2;
	mov.u32 	%r8, _ZZ14arraySumKernelPiS_iE11shared_data;
	add.s32 	%r3, %r8, %r7;
	@%p1 bra 	$L__BB0_2;
	cvta.to.global.u64 	%rd3, %rd1;
	mul.wide.s32 	%rd4, %r2, 4;
	add.s64 	%rd5, %rd3, %rd4;
	ld.global.u32 	%r10, [%rd5];
	st.shared.u32 	[%r3], %r10;
	bra.uni 	$L__BB0_3;
$L__BB0_2:
	mov.b32 	%r9, 0;
	st.shared.u32 	[%r3], %r9;
$L__BB0_3:
	bar.sync 	0;
	setp.gt.u32 	%p2, %r1, 127;
	add.s32 	%r11, %r2, 128;
	setp.ge.s32 	%p3, %r11, %r4;
	or.pred  	%p4, %p2, %p3;
	@%p4 bra 	$L__BB0_5;
	ld.shared.u32 	%r12, [%r3+512];
	ld.shared.u32 	%r13, [%r3];
	add.s32 	%r14, %r13, %r12;
	st.shared.u32 	[%r3], %r14;
$L__BB0_5:
	bar.sync 	0;
	setp.gt.u32 	%p5, %r1, 63;
	add.s32 	%r15, %r2, 64;
	setp.ge.s32 	%p6, %r15, %r4;
	or.pred  	%p7, %p5, %p6;
	@%p7 bra 	$L__BB0_7;
	ld.shared.u32 	%r16, [%r3+256];
	ld.shared.u32 	%r17, [%r3];
	add.s32 	%r18, %r17, %r16;
	st.shared.u32 	[%r3], %r18;
$L__BB0_7:
	bar.sync 	0;
	setp.gt.u32 	%p8, %r1, 31;
	add.s32 	%r19, %r2, 32;
	setp.ge.s32 	%p9, %r19, %r4;
	or.pred  	%p10, %p8, %p9;
	@%p10 bra 	$L__BB0_9;
	ld.shared.u32 	%r20, [%r3+128];
	ld.shared.u32 	%r21, [%r3];
	add.s32 	%r22, %r21, %r20;
	st.shared.u32 	[%r3], %r22;
$L__BB0_9:
	bar.sync 	0;
	setp.gt.u32 	%p11, %r1, 15;
	add.s32 	%r23, %r2, 16;
	setp.ge.s32 	%p12, %r23, %r4;
	or.pred  	%p13, %p11, %p12;
	@%p13 bra 	$L__BB0_11;
	ld.shared.u32 	%r24, [%r3+64];
	ld.shared.u32 	%r25, [%r3];
	add.s32 	%r26, %r25, %r24;
	st.shared.u32 	[%r3], %r26;
$L__BB0_11:
	bar.sync 	0;
	setp.gt.u32 	%p14, %r1, 7;
	add.s32 	%r27, %r2, 8;
	setp.ge.s32 	%p15, %r27, %r4;
	or.pred  	%p16, %p14, %p15;
	@%p16 bra 	$L__BB0_13;
	ld.shared.u32 	%r28, [%r3+32];
	ld.shared.u32 	%r29, [%r3];
	add.s32 	%r30, %r29, %r28;
	st.shared.u32 	[%r3], %r30;
$L__BB0_13:
	bar.sync 	0;
	setp.gt.u32 	%p17, %r1, 3;
	add.s32 	%r31, %r2, 4;
	setp.ge.s32 	%p18, %r31, %r4;
	or.pred  	%p19, %p17, %p18;
	@%p19 bra 	$L__BB0_15;
	ld.shared.u32 	%r32, [%r3+16];
	ld.shared.u32 	%r33, [%r3];
	add.s32 	%r34, %r33, %r32;
	st.shared.u32 	[%r3], %r34;
$L__BB0_15:
	bar.sync 	0;
	setp.gt.u32 	%p20, %r1, 1;
	add.s32 	%r35, %r2, 2;
	setp.ge.s32 	%p21, %r35, %r4;
	or.pred  	%p22, %p20, %p21;
	@%p22 bra 	$L__BB0_17;
	ld.shared.u32 	%r36, [%r3+8];
	ld.shared.u32 	%r37, [%r3];
	add.s32 	%r38, %r37, %r36;
	st.shared.u32 	[%r3], %r38;
$L__BB0_17:
	bar.sync 	0;
	setp.ne.s32 	%p23, %r1, 0;
	add.s32 	%r39, %r2, 1;
	setp.ge.s32 	%p24, %r39, %r4;
	or.pred  	%p25, %p23, %p24;
	@%p25 bra 	$L__BB0_19;
	ld.shared.u32 	%r40, [_ZZ14arraySumKernelPiS_iE11shared_data+4];
	ld.shared.u32 	%r41, [%r3];
	add.s32 	%r42, %r41, %r40;
	st.shared.u32 	[%r3], %r42;
$L__BB0_19:
	setp.ne.s32 	%p26, %r1, 0;
	bar.sync 	0;
	@%p26 bra 	$L__BB0_21;
	ld.shared.u32 	%r43, [_ZZ14arraySumKernelPiS_iE11shared_data];
	cvta.to.global.u64 	%rd6, %rd2;
	atom.global.add.u32 	%r44, [%rd6], %r43;
$L__BB0_21:
	ret;

}


// ===== COMPILED SASS (sm_100) =====

	.target	sm_100

	.elftype	@"ET_EXEC"


//--------------------- .note.nv.tkinfo           --------------------------
	.section	.note.nv.tkinfo,"",@"SHT_NOTE"
	.sectionflags	@"SHF_NOTE_NV_TKINFO"
	.tkinfo
        /*0018*/ 	.word	0x00000002
        /*0030*/ 	.string	""
        /*0030*/ 	.string	"ptxas"
        /*0030*/ 	.string	"Cuda compilation tools, release 13.0, V13.0.88"
        /*0030*/ 	.string	"Build cuda_13.0.r13.0/compiler.36424714_0"
        /*0030*/ 	.string	"-arch sm_100 -m 64 "



//--------------------- .note.nv.cuinfo           --------------------------
	.section	.note.nv.cuinfo,"",@"SHT_NOTE"
	.sectionflags	@"SHF_NOTE_NV_CUINFO"
        /*0018*/ 	.short	0x0002
        /*001a*/ 	.short	0x0064
        /*001c*/ 	.short	0x0082
	.zero		2


//--------------------- .nv.info                  --------------------------
	.section	.nv.info,"",@"SHT_CUDA_INFO"
	.align	4


	//----- nvinfo : EIATTR_REGCOUNT
	.align		4
        /*0000*/ 	.byte	0x04, 0x2f
        /*0002*/ 	.short	(.L_1 - .L_0)
	.align		4
.L_0:
        /*0004*/ 	.word	index@(_Z14arraySumKernelPiS_i)
        /*0008*/ 	.word	0x0000000a


	//----- nvinfo : EIATTR_FRAME_SIZE
	.align		4
.L_1:
        /*000c*/ 	.byte	0x04, 0x11
        /*000e*/ 	.short	(.L_3 - .L_2)
	.align		4
.L_2:
        /*0010*/ 	.word	index@(_Z14arraySumKernelPiS_i)
        /*0014*/ 	.word	0x00000000


	//----- nvinfo : EIATTR_MIN_STACK_SIZE
	.align		4
.L_3:
        /*0018*/ 	.byte	0x04, 0x12
        /*001a*/ 	.short	(.L_5 - .L_4)
	.align		4
.L_4:
        /*001c*/ 	.word	index@(_Z14arraySumKernelPiS_i)
        /*0020*/ 	.word	0x00000000
.L_5:


//--------------------- .nv.compat                --------------------------
	.section	.nv.compat,"",@"SHT_CUDA_COMPAT_INFO"
	.align	4
        /*0000*/ 	.byte	0x02, 0x09, 0x00, 0x00, 0x02, 0x02, 0x01, 0x00, 0x02, 0x05, 0x05, 0x00, 0x03, 0x07, 0x01, 0x01
        /*0010*/ 	.byte	0x02, 0x03, 0x00, 0x00, 0x02, 0x06, 0x01, 0x00, 0x04, 0x0b, 0x08, 0x00, 0x09, 0x00, 0x00, 0x00
        /*0020*/ 	.byte	0x00, 0x00, 0x00, 0x00


//--------------------- .nv.info._Z14arraySumKernelPiS_i --------------------------
	.section	.nv.info._Z14arraySumKernelPiS_i,"",@"SHT_CUDA_INFO"
	.sectionflags	@""
	.align	4


	//----- nvinfo : EIATTR_CUDA_API_VERSION
	.align		4
        /*0000*/ 	.byte	0x04, 0x37
        /*0002*/ 	.short	(.L_7 - .L_6)
.L_6:
        /*0004*/ 	.word	0x00000082


	//----- nvinfo : EIATTR_KPARAM_INFO
	.align		4
.L_7:
        /*0008*/ 	.byte	0x04, 0x17
        /*000a*/ 	.short	(.L_9 - .L_8)
.L_8:
        /*000c*/ 	.word	0x00000000
        /*0010*/ 	.short	0x0002
        /*0012*/ 	.short	0x0010
        /*0014*/ 	.byte	0x00, 0xf0, 0x11, 0x00


	//----- nvinfo : EIATTR_KPARAM_INFO
	.align		4
.L_9:
        /*0018*/ 	.byte	0x04, 0x17
        /*001a*/ 	.short	(.L_11 - .L_10)
.L_10:
        /*001c*/ 	.word	0x00000000
        /*0020*/ 	.short	0x0001
        /*0022*/ 	.short	0x0008
        /*0024*/ 	.byte	0x00, 0xf5, 0x21, 0x00


	//----- nvinfo : EIATTR_KPARAM_INFO
	.align		4
.L_11:
        /*0028*/ 	.byte	0x04, 0x17
        /*002a*/ 	.short	(.L_13 - .L_12)
.L_12:
        /*002c*/ 	.word	0x00000000
        /*0030*/ 	.short	0x0000
        /*0032*/ 	.short	0x0000
        /*0034*/ 	.byte	0x00, 0xf5, 0x21, 0x00


	//----- nvinfo : EIATTR_SPARSE_MMA_MASK
	.align		4
.L_13:
        /*0038*/ 	.byte	0x03, 0x50
        /*003a*/ 	.short	0x0000


	//----- nvinfo : EIATTR_MAXREG_COUNT
	.align		4
        /*003c*/ 	.byte	0x03, 0x1b
        /*003e*/ 	.short	0x00ff


	//----- nvinfo : EIATTR_NUM_BARRIERS
	.align		4
        /*0040*/ 	.byte	0x02, 0x4c
        /*0042*/ 	.byte	0x01
	.zero		1


	//----- nvinfo : EIATTR_MERCURY_ISA_VERSION
	.align		4
        /*0044*/ 	.byte	0x03, 0x5f
        /*0046*/ 	.short	0x0101


	//----- nvinfo : EIATTR_VRC_CTA_INIT_COUNT
	.align		4
        /*0048*/ 	.byte	0x02, 0x4a
	.zero		1
	.zero		1


	//----- nvinfo : EIATTR_EXIT_INSTR_OFFSETS
	.align		4
        /*004c*/ 	.byte	0x04, 0x1c
        /*004e*/ 	.short	(.L_15 - .L_14)


	//   ....[0]....
.L_14:
        /*0050*/ 	.word	0x00000530


	//   ....[1]....
        /*0054*/ 	.word	0x00000570


	//----- nvinfo : EIATTR_CBANK_PARAM_SIZE
	.align		4
.L_15:
        /*0058*/ 	.byte	0x03, 0x19
        /*005a*/ 	.short	0x0014


	//----- nvinfo : EIATTR_PARAM_CBANK
	.align		4
        /*005c*/ 	.byte	0x04, 0x0a
        /*005e*/ 	.short	(.L_17 - .L_16)
	.align		4
.L_16:
        /*0060*/ 	.word	index@(.nv.constant0._Z14arraySumKernelPiS_i)
        /*0064*/ 	.short	0x0380
        /*0066*/ 	.short	0x0014


	//----- nvinfo : EIATTR_SW_WAR
	.align		4
.L_17:
        /*0068*/ 	.byte	0x04, 0x36
        /*006a*/ 	.short	(.L_19 - .L_18)
.L_18:
        /*006c*/ 	.word	0x00000008
.L_19:


//--------------------- .nv.callgraph             --------------------------
	.section	.nv.callgraph,"",@"SHT_CUDA_CALLGRAPH"
	.align	4
	.sectionentsize	8
	.align		4
        /*0000*/ 	.word	0x00000000
	.align		4
        /*0004*/ 	.word	0xffffffff
	.align		4
        /*0008*/ 	.word	0x00000000
	.align		4
        /*000c*/ 	.word	0xfffffffe
	.align		4
        /*0010*/ 	.word	0x00000000
	.align		4
        /*0014*/ 	.word	0xfffffffd
	.align		4
        /*0018*/ 	.word	0x00000000
	.align		4
        /*001c*/ 	.word	0xfffffffc


//--------------------- .text._Z14arraySumKernelPiS_i --------------------------
	.section	.text._Z14arraySumKernelPiS_i,"ax",@progbits
	.align	128
        .global         _Z14arraySumKernelPiS_i
        .type           _Z14arraySumKernelPiS_i,@function
        .size           _Z14arraySumKernelPiS_i,(.L_x_1 - _Z14arraySumKernelPiS_i)
        .other          _Z14arraySumKernelPiS_i,@"STO_CUDA_ENTRY STV_DEFAULT"
_Z14arraySumKernelPiS_i:
.text._Z14arraySumKernelPiS_i:
[----:B------:R-:W-:Y:S01]  /*0000*/  LDC R1, c[0x0][0x37c] ;  /* 0x0000df00ff017b82 */ /* 0x000fe20000000800 */
[----:B------:R-:W0:Y:S07]  /*0010*/  S2R R0, SR_TID.X ;  /* 0x0000000000007919 */ /* 0x000e2e0000002100 */
[----:B------:R-:W0:Y:S01]  /*0020*/  S2UR UR4, SR_CTAID.X ;  /* 0x00000000000479c3 */ /* 0x000e220000002500 */
[----:B------:R-:W1:Y:S01]  /*0030*/  LDCU UR8, c[0x0][0x390] ;  /* 0x00007200ff0877ac */ /* 0x000e620008000800 */
[----:B------:R-:W2:Y:S06]  /*0040*/  LDCU.64 UR6, c[0x0][0x358] ;  /* 0x00006b00ff0677ac */ /* 0x000eac0008000a00 */
[----:B------:R-:W0:Y:S02]  /*0050*/  LDC R3, c[0x0][0x360] ;  /* 0x0000d800ff037b82 */ /* 0x000e240000000800 */
[----:B0-----:R-:W-:-:S05]  /*0060*/  IMAD R2, R3, UR4, R0 ;  /* 0x0000000403027c24 */ /* 0x001fca000f8e0200 */
[----:B-1----:R-:W-:-:S13]  /*0070*/  ISETP.GE.AND P0, PT, R2, UR8, PT ;  /* 0x0000000802007c0c */ /* 0x002fda000bf06270 */
[----:B------:R-:W0:Y:S02]  /*0080*/  @!P0 LDC.64 R4, c[0x0][0x380] ;  /* 0x0000e000ff048b82 */ /* 0x000e240000000a00 */
[----:B0-----:R-:W-:-:S06]  /*0090*/  @!P0 IMAD.WIDE R4, R2, 0x4, R4 ;  /* 0x0000000402048825 */ /* 0x001fcc00078e0204 */
[----:B--2---:R-:W2:Y:S01]  /*00a0*/  @!P0 LDG.E R4, desc[UR6][R4.64] ;  /* 0x0000000604048981 */ /* 0x004ea2000c1e1900 */
[----:B------:R-:W0:Y:S01]  /*00b0*/  S2UR UR5, SR_CgaCtaId ;  /* 0x00000000000579c3 */ /* 0x000e220000008800 */
[----:B------:R-:W-:Y:S01]  /*00c0*/  UMOV UR4, 0x400 ;  /* 0x0000040000047882 */ /* 0x000fe20000000000 */
[C---:B------:R-:W-:Y:S02]  /*00d0*/  VIADD R3, R2.reuse, 0x80 ;  /* 0x0000008002037836 */ /* 0x040fe40000000000 */
[----:B------:R-:W-:-:S03]  /*00e0*/  VIADD R7, R2, 0x40 ;  /* 0x0000004002077836 */ /* 0x000fc60000000000 */
[----:B------:R-:W-:-:S04]  /*00f0*/  ISETP.GE.AND P1, PT, R3, UR8, PT ;  /* 0x0000000803007c0c */ /* 0x000fc8000bf26270 */
[----:B------:R-:W-:Y:S01]  /*0100*/  ISETP.GT.U32.OR P1, PT, R0, 0x7f, P1 ;  /* 0x0000007f0000780c */ /* 0x000fe20000f24470 */
[----:B0-----:R-:W-:-:S06]  /*0110*/  ULEA UR4, UR5, UR4, 0x18 ;  /* 0x0000000405047291 */ /* 0x001fcc000f8ec0ff */
[----:B------:R-:W-:-:S05]  /*0120*/  LEA R3, R0, UR4, 0x2 ;  /* 0x0000000400037c11 */ /* 0x000fca000f8e10ff */
[----:B--2---:R-:W-:Y:S04]  /*0130*/  @!P0 STS [R3], R4 ;  /* 0x0000000403008388 */ /* 0x004fe80000000800 */
[----:B------:R-:W-:Y:S01]  /*0140*/  @P0 STS [R3], RZ ;  /* 0x000000ff03000388 */ /* 0x000fe20000000800 */
[----:B------:R-:W-:Y:S01]  /*0150*/  BAR.SYNC.DEFER_BLOCKING 0x0 ;  /* 0x0000000000007b1d */ /* 0x000fe20000010000 */
[----:B------:R-:W-:Y:S01]  /*0160*/  ISETP.GE.AND P0, PT, R7, UR8, PT ;  /* 0x0000000807007c0c */ /* 0x000fe2000bf06270 */
[----:B------:R-:W-:-:S03]  /*0170*/  VIADD R7, R2, 0x20 ;  /* 0x0000002002077836 */ /* 0x000fc60000000000 */
[----:B------:R-:W-:Y:S01]  /*0180*/  ISETP.GT.U32.OR P0, PT, R0, 0x3f, P0 ;  /* 0x0000003f0000780c */ /* 0x000fe20000704470 */
[----:B------:R-:W-:Y:S04]  /*0190*/  @!P1 LDS R5, [R3+0x200] ;  /* 0x0002000003059984 */ /* 0x000fe80000000800 */
[----:B------:R-:W0:Y:S02]  /*01a0*/  @!P1 LDS R6, [R3] ;  /* 0x0000000003069984 */ /* 0x000e240000000800 */
[----:B0-----:R-:W-:-:S05]  /*01b0*/  @!P1 IMAD.IADD R6, R5, 0x1, R6 ;  /* 0x0000000105069824 */ /* 0x001fca00078e0206 */
[----:B------:R-:W-:Y:S01]  /*01c0*/  @!P1 STS [R3], R6 ;  /* 0x0000000603009388 */ /* 0x000fe20000000800 */
        /* <DEDUP_REMOVED lines=26> */
[C---:B------:R-:W-:Y:S02]  /*0370*/  VIADD R7, R2.reuse, 0x2 ;  /* 0x0000000202077836 */ /* 0x040fe40000000000 */
[----:B------:R-:W-:Y:S01]  /*0380*/  VIADD R2, R2, 0x1 ;  /* 0x0000000102027836 */ /* 0x000fe20000000000 */
[----:B------:R-:W-:Y:S01]  /*0390*/  ISETP.GT.U32.OR P0, PT, R0, 0x3, P0 ;  /* 0x000000030000780c */ /* 0x000fe20000704470 */
[----:B------:R-:W-:Y:S04]  /*03a0*/  @!P1 LDS R5, [R3+0x20] ;  /* 0x0000200003059984 */ /* 0x000fe80000000800 */
[----:B------:R-:W0:Y:S02]  /*03b0*/  @!P1 LDS R6, [R3] ;  /* 0x0000000003069984 */ /* 0x000e240000000800 */
[----:B0-----:R-:W-:-:S05]  /*03c0*/  @!P1 IMAD.IADD R6, R5, 0x1, R6 ;  /* 0x0000000105069824 */ /* 0x001fca00078e0206 */
[----:B------:R-:W-:Y:S01]  /*03d0*/  @!P1 STS [R3], R6 ;  /* 0x0000000603009388 */ /* 0x000fe20000000800 */
[----:B------:R-:W-:Y:S01]  /*03e0*/  BAR.SYNC.DEFER_BLOCKING 0x0 ;  /* 0x0000000000007b1d */ /* 0x000fe20000010000 */
[----:B------:R-:W-:-:S04]  /*03f0*/  ISETP.GE.AND P1, PT, R7, UR8, PT ;  /* 0x0000000807007c0c */ /* 0x000fc8000bf26270 */
[----:B------:R-:W-:Y:S01]  /*0400*/  ISETP.GT.U32.OR P1, PT, R0, 0x1, P1 ;  /* 0x000000010000780c */ /* 0x000fe20000f24470 */
[----:B------:R-:W-:Y:S04]  /*0410*/  @!P0 LDS R5, [R3+0x10] ;  /* 0x0000100003058984 */ /* 0x000fe80000000800 */
[----:B------:R-:W0:Y:S02]  /*0420*/  @!P0 LDS R4, [R3] ;  /* 0x0000000003048984 */ /* 0x000e240000000800 */
[----:B0-----:R-:W-:-:S05]  /*0430*/  @!P0 IMAD.IADD R4, R5, 0x1, R4 ;  /* 0x0000000105048824 */ /* 0x001fca00078e0204 */
[----:B------:R-:W-:Y:S01]  /*0440*/  @!P0 STS [R3], R4 ;  /* 0x0000000403008388 */ /* 0x000fe20000000800 */
[----:B------:R-:W-:Y:S01]  /*0450*/  BAR.SYNC.DEFER_BLOCKING 0x0 ;  /* 0x0000000000007b1d */ /* 0x000fe20000010000 */
[----:B------:R-:W-:-:S04]  /*0460*/  ISETP.GE.AND P0, PT, R2, UR8, PT ;  /* 0x0000000802007c0c */ /* 0x000fc8000bf06270 */
[----:B------:R-:W-:Y:S01]  /*0470*/  ISETP.NE.OR P0, PT, R0, RZ, P0 ;  /* 0x000000ff0000720c */ /* 0x000fe20000705670 */
[----:B------:R-:W-:Y:S04]  /*0480*/  @!P1 LDS R5, [R3+0x8] ;  /* 0x0000080003059984 */ /* 0x000fe80000000800 */
[----:B------:R-:W0:Y:S02]  /*0490*/  @!P1 LDS R6, [R3] ;  /* 0x0000000003069984 */ /* 0x000e240000000800 */
[----:B0-----:R-:W-:-:S05]  /*04a0*/  @!P1 IMAD.IADD R6, R5, 0x1, R6 ;  /* 0x0000000105069824 */ /* 0x001fca00078e0206 */
[----:B------:R-:W-:Y:S01]  /*04b0*/  @!P1 STS [R3], R6 ;  /* 0x0000000603009388 */ /* 0x000fe20000000800 */
[----:B------:R-:W-:Y:S01]  /*04c0*/  BAR.SYNC.DEFER_BLOCKING 0x0 ;  /* 0x0000000000007b1d */ /* 0x000fe20000010000 */
[----:B------:R-:W-:-:S05]  /*04d0*/  ISETP.NE.AND P1, PT, R0, RZ, PT ;  /* 0x000000ff0000720c */ /* 0x000fca0003f25270 */
[----:B------:R-:W-:Y:S04]  /*04e0*/  @!P0 LDS R2, [UR4+0x4] ;  /* 0x00000404ff028984 */ /* 0x000fe80008000800 */
[----:B------:R-:W0:Y:S02]  /*04f0*/  @!P0 LDS R5, [R3] ;  /* 0x0000000003058984 */ /* 0x000e240000000800 */
[----:B0-----:R-:W-:-:S05]  /*0500*/  @!P0 IMAD.IADD R2, R2, 0x1, R5 ;  /* 0x0000000102028824 */ /* 0x001fca00078e0205 */
[----:B------:R0:W-:Y:S01]  /*0510*/  @!P0 STS [R3], R2 ;  /* 0x0000000203008388 */ /* 0x0001e20000000800 */
[----:B------:R-:W-:Y:S06]  /*0520*/  BAR.SYNC.DEFER_BLOCKING 0x0 ;  /* 0x0000000000007b1d */ /* 0x000fec0000010000 */
[----:B------:R-:W-:Y:S05]  /*0530*/  @P1 EXIT ;  /* 0x000000000000194d */ /* 0x000fea0003800000 */
[----:B------:R-:W1:Y:S01]  /*0540*/  LDS R5, [UR4] ;  /* 0x00000004ff057984 */ /* 0x000e620008000800 */
[----:B0-----:R-:W1:Y:S03]  /*0550*/  LDC.64 R2, c[0x0][0x388] ;  /* 0x0000e200ff027b82 */ /* 0x001e660000000a00 */
[----:B-1----:R-:W-:Y:S01]  /*0560*/  REDG.E.ADD.STRONG.GPU desc[UR6][R2.64], R5 ;  /* 0x000000050200798e */ /* 0x002fe2000c12e106 */
[----:B------:R-:W-:Y:S05]  /*0570*/  EXIT ;  /* 0x000000000000794d */ /* 0x000fea0003800000 */
.L_x_0:
[----:B------:R-:W-:-:S00]  /*0580*/  BRA `(.L_x_0) ;  /* 0xfffffffc00fc7947 */ /* 0x000fc0000383ffff */
[----:B------:R-:W-:-:S00]  /*0590*/  NOP ;  /* 0x0000000000007918 */ /* 0x000fc00000000000 */
        /* <DEDUP_REMOVED lines=14> */
.L_x_1:


//--------------------- .nv.shared._Z14arraySumKernelPiS_i --------------------------
	.section	.nv.shared._Z14arraySumKernelPiS_i,"aw",@nobits
	.sectionflags	@""
	.align	4
.nv.shared._Z14arraySumKernelPiS_i:
	.zero		2048


//--------------------- .nv.shared.reserved.0     --------------------------
	.section	.nv.shared.reserved.0,"aw",@nobits
	.weak		__nv_reservedSMEM_offset_0_alias
	.size		__nv_reservedSMEM_offset_0_alias, 0, 64
	.other		__nv_reservedSMEM_offset_0_alias,@"STO_CUDA_RESERVED_SHARED STV_DEFAULT"
__nv_reservedSMEM_offset_0_alias:
	.zero		0
	.zero		64


//--------------------- .nv.constant0._Z14arraySumKernelPiS_i --------------------------
	.section	.nv.constant0._Z14arraySumKernelPiS_i,"a",@progbits
	.sectionflags	@""
	.align	4
.nv.constant0._Z14arraySumKernelPiS_i:
	.zero		916


//--------------------- SYMBOLS --------------------------

	.type		.nv.reservedSmem.offset0,@object
	.size		.nv.reservedSmem.offset0,0x4
	.type		.nv.reservedSmem.cap,@object
	.size		.nv.reservedSmem.cap,0x4
